//
// Generated by NVIDIA NVVM Compiler
//
// Compiler Build ID: CL-36424714
// Cuda compilation tools, release 13.0, V13.0.88
// Based on NVVM 20.0.0
//

.version 9.0
.target sm_100
.address_size 64

	// .globl	_Z3mulPfS_S_i

.visible .entry _Z3mulPfS_S_i(
	.param .u64 .ptr .align 1 _Z3mulPfS_S_i_param_0,
	.param .u64 .ptr .align 1 _Z3mulPfS_S_i_param_1,
	.param .u64 .ptr .align 1 _Z3mulPfS_S_i_param_2,
	.param .u32 _Z3mulPfS_S_i_param_3
)
{
	.reg .pred 	%p<10>;
	.reg .b32 	%r<81>;
	.reg .b32 	%f<68>;
	.reg .b64 	%rd<73>;

	ld.param.u64 	%rd8, [_Z3mulPfS_S_i_param_0];
	ld.param.u64 	%rd9, [_Z3mulPfS_S_i_param_1];
	ld.param.u64 	%rd7, [_Z3mulPfS_S_i_param_2];
	ld.param.u32 	%r39, [_Z3mulPfS_S_i_param_3];
	cvta.to.global.u64 	%rd1, %rd9;
	cvta.to.global.u64 	%rd2, %rd8;
	setp.lt.s32 	%p1, %r39, 1;
	mov.f32 	%f67, 0f00000000;
	@%p1 bra 	$L__BB0_12;
	mov.u32 	%r41, %tid.y;
	mul.lo.s32 	%r1, %r39, %r41;
	mov.u32 	%r2, %tid.x;
	and.b32  	%r3, %r39, 7;
	setp.lt.u32 	%p2, %r39, 8;
	mov.f32 	%f67, 0f00000000;
	mov.b32 	%r79, 0;
	@%p2 bra 	$L__BB0_4;
	and.b32  	%r79, %r39, 2147483640;
	neg.s32 	%r77, %r79;
	add.s32 	%r76, %r2, %r39;
	shl.b32 	%r7, %r39, 3;
	shl.b32 	%r42, %r39, 1;
	add.s32 	%r75, %r2, %r42;
	mad.lo.s32 	%r74, %r39, 3, %r2;
	shl.b32 	%r43, %r39, 2;
	add.s32 	%r73, %r2, %r43;
	mad.lo.s32 	%r72, %r39, 5, %r2;
	mad.lo.s32 	%r71, %r39, 6, %r2;
	mad.lo.s32 	%r70, %r39, 7, %r2;
	mul.wide.u32 	%rd10, %r2, 4;
	add.s64 	%rd72, %rd1, %rd10;
	mul.wide.u32 	%rd4, %r7, 4;
	add.s32 	%r69, %r1, 3;
	mov.f32 	%f67, 0f00000000;
$L__BB0_3:
	.pragma "nounroll";
	add.s32 	%r44, %r69, -3;
	mul.wide.u32 	%rd11, %r44, 4;
	add.s64 	%rd12, %rd2, %rd11;
	ld.global.f32 	%f17, [%rd12];
	ld.global.f32 	%f18, [%rd72];
	fma.rn.f32 	%f19, %f17, %f18, %f67;
	add.s32 	%r45, %r69, -2;
	mul.wide.u32 	%rd13, %r45, 4;
	add.s64 	%rd14, %rd2, %rd13;
	ld.global.f32 	%f20, [%rd14];
	mul.wide.u32 	%rd15, %r76, 4;
	add.s64 	%rd16, %rd1, %rd15;
	ld.global.f32 	%f21, [%rd16];
	fma.rn.f32 	%f22, %f20, %f21, %f19;
	add.s32 	%r46, %r69, -1;
	mul.wide.u32 	%rd17, %r46, 4;
	add.s64 	%rd18, %rd2, %rd17;
	ld.global.f32 	%f23, [%rd18];
	mul.wide.u32 	%rd19, %r75, 4;
	add.s64 	%rd20, %rd1, %rd19;
	ld.global.f32 	%f24, [%rd20];
	fma.rn.f32 	%f25, %f23, %f24, %f22;
	add.s32 	%r47, %r69, 4;
	mul.wide.u32 	%rd21, %r69, 4;
	add.s64 	%rd22, %rd2, %rd21;
	ld.global.f32 	%f26, [%rd22];
	mul.wide.u32 	%rd23, %r74, 4;
	add.s64 	%rd24, %rd1, %rd23;
	ld.global.f32 	%f27, [%rd24];
	fma.rn.f32 	%f28, %f26, %f27, %f25;
	add.s32 	%r48, %r69, 1;
	mul.wide.u32 	%rd25, %r48, 4;
	add.s64 	%rd26, %rd2, %rd25;
	ld.global.f32 	%f29, [%rd26];
	mul.wide.u32 	%rd27, %r73, 4;
	add.s64 	%rd28, %rd1, %rd27;
	ld.global.f32 	%f30, [%rd28];
	fma.rn.f32 	%f31, %f29, %f30, %f28;
	add.s32 	%r49, %r69, 2;
	mul.wide.u32 	%rd29, %r49, 4;
	add.s64 	%rd30, %rd2, %rd29;
	ld.global.f32 	%f32, [%rd30];
	mul.wide.u32 	%rd31, %r72, 4;
	add.s64 	%rd32, %rd1, %rd31;
	ld.global.f32 	%f33, [%rd32];
	fma.rn.f32 	%f34, %f32, %f33, %f31;
	add.s32 	%r50, %r69, 3;
	mul.wide.u32 	%rd33, %r50, 4;
	add.s64 	%rd34, %rd2, %rd33;
	ld.global.f32 	%f35, [%rd34];
	mul.wide.u32 	%rd35, %r71, 4;
	add.s64 	%rd36, %rd1, %rd35;
	ld.global.f32 	%f36, [%rd36];
	fma.rn.f32 	%f37, %f35, %f36, %f34;
	mul.wide.u32 	%rd37, %r47, 4;
	add.s64 	%rd38, %rd2, %rd37;
	ld.global.f32 	%f38, [%rd38];
	mul.wide.u32 	%rd39, %r70, 4;
	add.s64 	%rd40, %rd1, %rd39;
	ld.global.f32 	%f39, [%rd40];
	fma.rn.f32 	%f67, %f38, %f39, %f37;
	add.s32 	%r77, %r77, 8;
	add.s32 	%r76, %r76, %r7;
	add.s32 	%r75, %r75, %r7;
	add.s32 	%r74, %r74, %r7;
	add.s32 	%r73, %r73, %r7;
	add.s32 	%r72, %r72, %r7;
	add.s32 	%r71, %r71, %r7;
	add.s32 	%r70, %r70, %r7;
	add.s64 	%rd72, %rd72, %rd4;
	add.s32 	%r69, %r69, 8;
	setp.ne.s32 	%p3, %r77, 0;
	@%p3 bra 	$L__BB0_3;
$L__BB0_4:
	setp.eq.s32 	%p4, %r3, 0;
	@%p4 bra 	$L__BB0_12;
	and.b32  	%r34, %r39, 3;
	setp.lt.u32 	%p5, %r3, 4;
	@%p5 bra 	$L__BB0_7;
	add.s32 	%r51, %r79, %r1;
	mul.wide.u32 	%rd41, %r51, 4;
	add.s64 	%rd42, %rd2, %rd41;
	ld.global.f32 	%f41, [%rd42];
	mad.lo.s32 	%r52, %r79, %r39, %r2;
	mul.wide.u32 	%rd43, %r52, 4;
	add.s64 	%rd44, %rd1, %rd43;
	ld.global.f32 	%f42, [%rd44];
	fma.rn.f32 	%f43, %f41, %f42, %f67;
	add.s32 	%r53, %r51, 1;
	mul.wide.u32 	%rd45, %r53, 4;
	add.s64 	%rd46, %rd2, %rd45;
	ld.global.f32 	%f44, [%rd46];
	add.s32 	%r54, %r52, %r39;
	mul.wide.u32 	%rd47, %r54, 4;
	add.s64 	%rd48, %rd1, %rd47;
	ld.global.f32 	%f45, [%rd48];
	fma.rn.f32 	%f46, %f44, %f45, %f43;
	add.s32 	%r55, %r51, 2;
	mul.wide.u32 	%rd49, %r55, 4;
	add.s64 	%rd50, %rd2, %rd49;
	ld.global.f32 	%f47, [%rd50];
	add.s32 	%r56, %r54, %r39;
	mul.wide.u32 	%rd51, %r56, 4;
	add.s64 	%rd52, %rd1, %rd51;
	ld.global.f32 	%f48, [%rd52];
	fma.rn.f32 	%f49, %f47, %f48, %f46;
	add.s32 	%r57, %r51, 3;
	mul.wide.u32 	%rd53, %r57, 4;
	add.s64 	%rd54, %rd2, %rd53;
	ld.global.f32 	%f50, [%rd54];
	add.s32 	%r58, %r56, %r39;
	mul.wide.u32 	%rd55, %r58, 4;
	add.s64 	%rd56, %rd1, %rd55;
	ld.global.f32 	%f51, [%rd56];
	fma.rn.f32 	%f67, %f50, %f51, %f49;
	add.s32 	%r79, %r79, 4;
$L__BB0_7:
	setp.eq.s32 	%p6, %r34, 0;
	@%p6 bra 	$L__BB0_12;
	setp.eq.s32 	%p7, %r34, 1;
	@%p7 bra 	$L__BB0_10;
	add.s32 	%r59, %r79, %r1;
	mul.wide.u32 	%rd57, %r59, 4;
	add.s64 	%rd58, %rd2, %rd57;
	ld.global.f32 	%f53, [%rd58];
	mad.lo.s32 	%r60, %r79, %r39, %r2;
	mul.wide.u32 	%rd59, %r60, 4;
	add.s64 	%rd60, %rd1, %rd59;
	ld.global.f32 	%f54, [%rd60];
	fma.rn.f32 	%f55, %f53, %f54, %f67;
	add.s32 	%r61, %r59, 1;
	mul.wide.u32 	%rd61, %r61, 4;
	add.s64 	%rd62, %rd2, %rd61;
	ld.global.f32 	%f56, [%rd62];
	add.s32 	%r62, %r60, %r39;
	mul.wide.u32 	%rd63, %r62, 4;
	add.s64 	%rd64, %rd1, %rd63;
	ld.global.f32 	%f57, [%rd64];
	fma.rn.f32 	%f67, %f56, %f57, %f55;
	add.s32 	%r79, %r79, 2;
$L__BB0_10:
	and.b32  	%r63, %r39, 1;
	setp.eq.b32 	%p8, %r63, 1;
	not.pred 	%p9, %p8;
	@%p9 bra 	$L__BB0_12;
	add.s32 	%r64, %r79, %r1;
	mul.wide.u32 	%rd65, %r64, 4;
	add.s64 	%rd66, %rd2, %rd65;
	ld.global.f32 	%f58, [%rd66];
	mad.lo.s32 	%r65, %r79, %r39, %r2;
	mul.wide.u32 	%rd67, %r65, 4;
	add.s64 	%rd68, %rd1, %rd67;
	ld.global.f32 	%f59, [%rd68];
	fma.rn.f32 	%f67, %f58, %f59, %f67;
$L__BB0_12:
	cvta.to.global.u64 	%rd69, %rd7;
	mov.u32 	%r66, %tid.y;
	mov.u32 	%r67, %tid.x;
	mad.lo.s32 	%r68, %r39, %r66, %r67;
	mul.wide.u32 	%rd70, %r68, 4;
	add.s64 	%rd71, %rd69, %rd70;
	st.global.f32 	[%rd71], %f67;
	ret;

}


// ===== COMPILED SASS (sm_100) =====

	.target	sm_100

	.elftype	@"ET_EXEC"


//--------------------- .note.nv.tkinfo           --------------------------
	.section	.note.nv.tkinfo,"",@"SHT_NOTE"
	.sectionflags	@"SHF_NOTE_NV_TKINFO"
	.tkinfo
        /*0018*/ 	.word	0x00000002
        /*0030*/ 	.string	""
        /*0030*/ 	.string	"ptxas"
        /*0030*/ 	.string	"Cuda compilation tools, release 13.0, V13.0.88"
        /*0030*/ 	.string	"Build cuda_13.0.r13.0/compiler.36424714_0"
        /*0030*/ 	.string	"-arch sm_100 -m 64 "



//--------------------- .note.nv.cuinfo           --------------------------
	.section	.note.nv.cuinfo,"",@"SHT_NOTE"
	.sectionflags	@"SHF_NOTE_NV_CUINFO"
        /*0018*/ 	.short	0x0002
        /*001a*/ 	.short	0x0064
        /*001c*/ 	.short	0x0082
	.zero		2


//--------------------- .nv.info                  --------------------------
	.section	.nv.info,"",@"SHT_CUDA_INFO"
	.align	4


	//----- nvinfo : EIATTR_REGCOUNT
	.align		4
        /*0000*/ 	.byte	0x04, 0x2f
        /*0002*/ 	.short	(.L_1 - .L_0)
	.align		4
.L_0:
        /*0004*/ 	.word	index@(_Z3mulPfS_S_i)
        /*0008*/ 	.word	0x00000020


	//----- nvinfo : EIATTR_FRAME_SIZE
	.align		4
.L_1:
        /*000c*/ 	.byte	0x04, 0x11
        /*000e*/ 	.short	(.L_3 - .L_2)
	.align		4
.L_2:
        /*0010*/ 	.word	index@(_Z3mulPfS_S_i)
        /*0014*/ 	.word	0x00000000


	//----- nvinfo : EIATTR_MIN_STACK_SIZE
	.align		4
.L_3:
        /*0018*/ 	.byte	0x04, 0x12
        /*001a*/ 	.short	(.L_5 - .L_4)
	.align		4
.L_4:
        /*001c*/ 	.word	index@(_Z3mulPfS_S_i)
        /*0020*/ 	.word	0x00000000
.L_5:


//--------------------- .nv.compat                --------------------------
	.section	.nv.compat,"",@"SHT_CUDA_COMPAT_INFO"
	.align	4
        /*0000*/ 	.byte	0x02, 0x09, 0x00, 0x00, 0x02, 0x02, 0x01, 0x00, 0x02, 0x05, 0x05, 0x00, 0x03, 0x07, 0x01, 0x01
        /*0010*/ 	.byte	0x02, 0x03, 0x00, 0x00, 0x02, 0x06, 0x01, 0x00, 0x04, 0x0b, 0x08, 0x00, 0x09, 0x00, 0x00, 0x00
        /*0020*/ 	.byte	0x00, 0x00, 0x00, 0x00


//--------------------- .nv.info._Z3mulPfS_S_i    --------------------------
	.section	.nv.info._Z3mulPfS_S_i,"",@"SHT_CUDA_INFO"
	.sectionflags	@""
	.align	4


	//----- nvinfo : EIATTR_CUDA_API_VERSION
	.align		4
        /*0000*/ 	.byte	0x04, 0x37
        /*0002*/ 	.short	(.L_7 - .L_6)
.L_6:
        /*0004*/ 	.word	0x00000082


	//----- nvinfo : EIATTR_KPARAM_INFO
	.align		4
.L_7:
        /*0008*/ 	.byte	0x04, 0x17
        /*000a*/ 	.short	(.L_9 - .L_8)
.L_8:
        /*000c*/ 	.word	0x00000000
        /*0010*/ 	.short	0x0003
        /*0012*/ 	.short	0x0018
        /*0014*/ 	.byte	0x00, 0xf0, 0x11, 0x00


	//----- nvinfo : EIATTR_KPARAM_INFO
	.align		4
.L_9:
        /*0018*/ 	.byte	0x04, 0x17
        /*001a*/ 	.short	(.L_11 - .L_10)
.L_10:
        /*001c*/ 	.word	0x00000000
        /*0020*/ 	.short	0x0002
        /*0022*/ 	.short	0x0010
        /*0024*/ 	.byte	0x00, 0xf5, 0x21, 0x00


	//----- nvinfo : EIATTR_KPARAM_INFO
	.align		4
.L_11:
        /*0028*/ 	.byte	0x04, 0x17
        /*002a*/ 	.short	(.L_13 - .L_12)
.L_12:
        /*002c*/ 	.word	0x00000000
        /*0030*/ 	.short	0x0001
        /*0032*/ 	.short	0x0008
        /*0034*/ 	.byte	0x00, 0xf5, 0x21, 0x00


	//----- nvinfo : EIATTR_KPARAM_INFO
	.align		4
.L_13:
        /*0038*/ 	.byte	0x04, 0x17
        /*003a*/ 	.short	(.L_15 - .L_14)
.L_14:
        /*003c*/ 	.word	0x00000000
        /*0040*/ 	.short	0x0000
        /*0042*/ 	.short	0x0000
        /*0044*/ 	.byte	0x00, 0xf5, 0x21, 0x00


	//----- nvinfo : EIATTR_SPARSE_MMA_MASK
	.align		4
.L_15:
        /*0048*/ 	.byte	0x03, 0x50
        /*004a*/ 	.short	0x0000


	//----- nvinfo : EIATTR_MAXREG_COUNT
	.align		4
        /*004c*/ 	.byte	0x03, 0x1b
        /*004e*/ 	.short	0x00ff


	//----- nvinfo : EIATTR_MERCURY_ISA_VERSION
	.align		4
        /*0050*/ 	.byte	0x03, 0x5f
        /*0052*/ 	.short	0x0101


	//----- nvinfo : EIATTR_VRC_CTA_INIT_COUNT
	.align		4
        /*0054*/ 	.byte	0x02, 0x4a
	.zero		1
	.zero		1


	//----- nvinfo : EIATTR_EXIT_INSTR_OFFSETS
	.align		4
        /*0058*/ 	.byte	0x04, 0x1c
        /*005a*/ 	.short	(.L_17 - .L_16)


	//   ....[0]....
.L_16:
        /*005c*/ 	.word	0x000009f0


	//----- nvinfo : EIATTR_CBANK_PARAM_SIZE
	.align		4
.L_17:
        /*0060*/ 	.byte	0x03, 0x19
        /*0062*/ 	.short	0x001c


	//----- nvinfo : EIATTR_PARAM_CBANK
	.align		4
        /*0064*/ 	.byte	0x04, 0x0a
        /*0066*/ 	.short	(.L_19 - .L_18)
	.align		4
.L_18:
        /*0068*/ 	.word	index@(.nv.constant0._Z3mulPfS_S_i)
        /*006c*/ 	.short	0x0380
        /*006e*/ 	.short	0x001c


	//----- nvinfo : EIATTR_SW_WAR
	.align		4
.L_19:
        /*0070*/ 	.byte	0x04, 0x36
        /*0072*/ 	.short	(.L_21 - .L_20)
.L_20:
        /*0074*/ 	.word	0x00000008
.L_21:


//--------------------- .nv.callgraph             --------------------------
	.section	.nv.callgraph,"",@"SHT_CUDA_CALLGRAPH"
	.align	4
	.sectionentsize	8
	.align		4
        /*0000*/ 	.word	0x00000000
	.align		4
        /*0004*/ 	.word	0xffffffff
	.align		4
        /*0008*/ 	.word	0x00000000
	.align		4
        /*000c*/ 	.word	0xfffffffe
	.align		4
        /*0010*/ 	.word	0x00000000
	.align		4
        /*0014*/ 	.word	0xfffffffd
	.align		4
        /*0018*/ 	.word	0x00000000
	.align		4
        /*001c*/ 	.word	0xfffffffc


//--------------------- .text._Z3mulPfS_S_i       --------------------------
	.section	.text._Z3mulPfS_S_i,"ax",@progbits
	.align	128
        .global         _Z3mulPfS_S_i
        .type           _Z3mulPfS_S_i,@function
        .size           _Z3mulPfS_S_i,(.L_x_5 - _Z3mulPfS_S_i)
        .other          _Z3mulPfS_S_i,@"STO_CUDA_ENTRY STV_DEFAULT"
_Z3mulPfS_S_i:
.text._Z3mulPfS_S_i:
[----:B------:R-:W-:Y:S08]  /*0000*/  LDC R1, c[0x0][0x37c] ;  /* 0x0000df00ff017b82 */ /* 0x000ff00000000800 */
[----:B------:R-:W0:Y:S01]  /*0010*/  LDC R0, c[0x0][0x398] ;  /* 0x0000e600ff007b82 */ /* 0x000e220000000800 */
[----:B------:R-:W1:Y:S01]  /*0020*/  LDCU.64 UR4, c[0x0][0x358] ;  /* 0x00006b00ff0477ac */ /* 0x000e620008000a00 */
[----:B------:R-:W-:Y:S01]  /*0030*/  HFMA2 R18, -RZ, RZ, 0, 0 ;  /* 0x00000000ff127431 */ /* 0x000fe200000001ff */
[----:B0-----:R-:W-:-:S13]  /*0040*/  ISETP.GE.AND P0, PT, R0, 0x1, PT ;  /* 0x000000010000780c */ /* 0x001fda0003f06270 */
[----:B-1----:R-:W-:Y:S05]  /*0050*/  @!P0 BRA `(.L_x_0) ;  /* 0x00000008004c8947 */ /* 0x002fea0003800000 */
[----:B------:R-:W0:Y:S01]  /*0060*/  S2R R3, SR_TID.Y ;  /* 0x0000000000037919 */ /* 0x000e220000002200 */
[C---:B------:R-:W-:Y:S02]  /*0070*/  ISETP.GE.U32.AND P1, PT, R0.reuse, 0x8, PT ;  /* 0x000000080000780c */ /* 0x040fe40003f26070 */
[----:B------:R-:W-:Y:S01]  /*0080*/  LOP3.LUT R4, R0, 0x7, RZ, 0xc0, !PT ;  /* 0x0000000700047812 */ /* 0x000fe200078ec0ff */
[----:B------:R-:W1:Y:S01]  /*0090*/  S2R R5, SR_TID.X ;  /* 0x0000000000057919 */ /* 0x000e620000002100 */
[----:B------:R-:W-:Y:S02]  /*00a0*/  MOV R18, RZ ;  /* 0x000000ff00127202 */ /* 0x000fe40000000f00 */
[----:B------:R-:W-:Y:S02]  /*00b0*/  ISETP.NE.AND P0, PT, R4, RZ, PT ;  /* 0x000000ff0400720c */ /* 0x000fe40003f05270 */
[----:B------:R-:W-:-:S05]  /*00c0*/  MOV R6, RZ ;  /* 0x000000ff00067202 */ /* 0x000fca0000000f00 */
[----:B------:R-:W-:Y:S06]  /*00d0*/  @!P1 BRA `(.L_x_1) ;  /* 0x0000000400249947 */ /* 0x000fec0003800000 */
[----:B------:R-:W2:Y:S01]  /*00e0*/  LDC.64 R12, c[0x0][0x388] ;  /* 0x0000e200ff0c7b82 */ /* 0x000ea20000000a00 */
[C---:B------:R-:W-:Y:S01]  /*00f0*/  LOP3.LUT R6, R0.reuse, 0x7ffffff8, RZ, 0xc0, !PT ;  /* 0x7ffffff800067812 */ /* 0x040fe200078ec0ff */
[C-C-:B-1----:R-:W-:Y:S01]  /*0100*/  IMAD R8, R0.reuse, 0x3, R5.reuse ;  /* 0x0000000300087824 */ /* 0x142fe200078e0205 */
[-C--:B------:R-:W-:Y:S01]  /*0110*/  IADD3 R24, PT, PT, R5, R0.reuse, RZ ;  /* 0x0000000005187210 */ /* 0x080fe20007ffe0ff */
[C-C-:B------:R-:W-:Y:S01]  /*0120*/  IMAD R11, R0.reuse, 0x5, R5.reuse ;  /* 0x00000005000b7824 */ /* 0x140fe200078e0205 */
[C---:B------:R-:W-:Y:S01]  /*0130*/  SHF.L.U32 R9, R0.reuse, 0x3, RZ ;  /* 0x0000000300097819 */ /* 0x040fe200000006ff */
[C-C-:B------:R-:W-:Y:S01]  /*0140*/  IMAD R22, R0.reuse, 0x6, R5.reuse ;  /* 0x0000000600167824 */ /* 0x140fe200078e0205 */
[CC--:B------:R-:W-:Y:S01]  /*0150*/  LEA R2, R0.reuse, R5.reuse, 0x1 ;  /* 0x0000000500027211 */ /* 0x0c0fe200078e08ff */
[C---:B------:R-:W-:Y:S01]  /*0160*/  IMAD R23, R0.reuse, 0x7, R5 ;  /* 0x0000000700177824 */ /* 0x040fe200078e0205 */
[----:B------:R-:W-:Y:S01]  /*0170*/  LEA R10, R0, R5, 0x2 ;  /* 0x00000005000a7211 */ /* 0x000fe200078e10ff */
[----:B0-----:R-:W-:Y:S01]  /*0180*/  IMAD R25, R3, R0, 0x3 ;  /* 0x0000000303197424 */ /* 0x001fe200078e0200 */
[----:B------:R-:W-:-:S02]  /*0190*/  MOV R18, RZ ;  /* 0x000000ff00127202 */ /* 0x000fc40000000f00 */
[----:B------:R-:W-:Y:S01]  /*01a0*/  IADD3 R7, PT, PT, -R6, RZ, RZ ;  /* 0x000000ff06077210 */ /* 0x000fe20007ffe1ff */
[----:B--2---:R-:W-:-:S07]  /*01b0*/  IMAD.WIDE.U32 R14, R5, 0x4, R12 ;  /* 0x00000004050e7825 */ /* 0x004fce00078e000c */
.L_x_2:
[----:B------:R-:W0:Y:S01]  /*01c0*/  LDC.64 R16, c[0x0][0x380] ;  /* 0x0000e000ff107b82 */ /* 0x000e220000000a00 */
[C---:B------:R-:W-:Y:S01]  /*01d0*/  IADD3 R27, PT, PT, R25.reuse, -0x3, RZ ;  /* 0xfffffffd191b7810 */ /* 0x040fe20007ffe0ff */
[----:B------:R-:W2:Y:S01]  /*01e0*/  LDG.E R19, desc[UR4][R14.64] ;  /* 0x000000040e137981 */ /* 0x000ea2000c1e1900 */
[----:B------:R-:W-:Y:S01]  /*01f0*/  IADD3 R21, PT, PT, R25, -0x2, RZ ;  /* 0xfffffffe19157810 */ /* 0x000fe20007ffe0ff */
[----:B------:R-:W-:-:S06]  /*0200*/  IMAD.WIDE.U32 R28, R24, 0x4, R12 ;  /* 0x00000004181c7825 */ /* 0x000fcc00078e000c */
[----:B------:R-:W3:Y:S01]  /*0210*/  LDG.E R28, desc[UR4][R28.64] ;  /* 0x000000041c1c7981 */ /* 0x000ee2000c1e1900 */
[----:B0-----:R-:W-:-:S04]  /*0220*/  IMAD.WIDE.U32 R26, R27, 0x4, R16 ;  /* 0x000000041b1a7825 */ /* 0x001fc800078e0010 */
[----:B------:R-:W-:Y:S02]  /*0230*/  IMAD.WIDE.U32 R20, R21, 0x4, R16 ;  /* 0x0000000415147825 */ /* 0x000fe400078e0010 */
[----:B------:R-:W2:Y:S04]  /*0240*/  LDG.E R27, desc[UR4][R26.64] ;  /* 0x000000041a1b7981 */ /* 0x000ea8000c1e1900 */
[----:B------:R-:W3:Y:S01]  /*0250*/  LDG.E R21, desc[UR4][R20.64] ;  /* 0x0000000414157981 */ /* 0x000ee2000c1e1900 */
[----:B--2---:R-:W-:Y:S01]  /*0260*/  FFMA R18, R27, R19, R18 ;  /* 0x000000131b127223 */ /* 0x004fe20000000012 */
[----:B------:R-:W-:-:S03]  /*0270*/  IADD3 R27, PT, PT, R25, -0x1, RZ ;  /* 0xffffffff191b7810 */ /* 0x000fc60007ffe0ff */
[----:B---3--:R-:W-:Y:S01]  /*0280*/  FFMA R28, R21, R28, R18 ;  /* 0x0000001c151c7223 */ /* 0x008fe20000000012 */
[----:B------:R-:W-:-:S04]  /*0290*/  IMAD.WIDE.U32 R18, R2, 0x4, R12 ;  /* 0x0000000402127825 */ /* 0x000fc800078e000c */
[----:B------:R-:W-:Y:S02]  /*02a0*/  IMAD.WIDE.U32 R20, R27, 0x4, R16 ;  /* 0x000000041b147825 */ /* 0x000fe400078e0010 */
[----:B------:R-:W2:Y:S04]  /*02b0*/  LDG.E R18, desc[UR4][R18.64] ;  /* 0x0000000412127981 */ /* 0x000ea8000c1e1900 */
[----:B------:R-:W2:Y:S02]  /*02c0*/  LDG.E R27, desc[UR4][R20.64] ;  /* 0x00000004141b7981 */ /* 0x000ea4000c1e1900 */
[----:B--2---:R-:W-:Y:S01]  /*02d0*/  FFMA R28, R27, R18, R28 ;  /* 0x000000121b1c7223 */ /* 0x004fe2000000001c */
[----:B------:R-:W-:-:S04]  /*02e0*/  IMAD.WIDE.U32 R26, R8, 0x4, R12 ;  /* 0x00000004081a7825 */ /* 0x000fc800078e000c */
[C---:B------:R-:W-:Y:S02]  /*02f0*/  IMAD.WIDE.U32 R18, R25.reuse, 0x4, R16 ;  /* 0x0000000419127825 */ /* 0x040fe400078e0010 */
[----:B------:R-:W2:Y:S04]  /*0300*/  LDG.E R26, desc[UR4][R26.64] ;  /* 0x000000041a1a7981 */ /* 0x000ea8000c1e1900 */
[----:B------:R-:W2:Y:S01]  /*0310*/  LDG.E R29, desc[UR4][R18.64] ;  /* 0x00000004121d7981 */ /* 0x000ea2000c1e1900 */
[----:B------:R-:W-:-:S05]  /*0320*/  IADD3 R21, PT, PT, R25, 0x1, RZ ;  /* 0x0000000119157810 */ /* 0x000fca0007ffe0ff */
[----:B------:R-:W-:-:S06]  /*0330*/  IMAD.WIDE.U32 R20, R21, 0x4, R16 ;  /* 0x0000000415147825 */ /* 0x000fcc00078e0010 */
[----:B------:R-:W3:Y:S01]  /*0340*/  LDG.E R21, desc[UR4][R20.64] ;  /* 0x0000000414157981 */ /* 0x000ee2000c1e1900 */
[----:B--2---:R-:W-:Y:S01]  /*0350*/  FFMA R26, R29, R26, R28 ;  /* 0x0000001a1d1a7223 */ /* 0x004fe2000000001c */
[----:B------:R-:W-:-:S06]  /*0360*/  IMAD.WIDE.U32 R28, R10, 0x4, R12 ;  /* 0x000000040a1c7825 */ /* 0x000fcc00078e000c */
[----:B------:R-:W3:Y:S01]  /*0370*/  LDG.E R28, desc[UR4][R28.64] ;  /* 0x000000041c1c7981 */ /* 0x000ee2000c1e1900 */
[----:B------:R-:W-:Y:S01]  /*0380*/  IADD3 R27, PT, PT, R25, 0x2, RZ ;  /* 0x00000002191b7810 */ /* 0x000fe20007ffe0ff */
[----:B------:R-:W-:-:S06]  /*0390*/  IMAD.WIDE.U32 R18, R11, 0x4, R12 ;  /* 0x000000040b127825 */ /* 0x000fcc00078e000c */
[----:B------:R-:W2:Y:S01]  /*03a0*/  LDG.E R18, desc[UR4][R18.64] ;  /* 0x0000000412127981 */ /* 0x000ea2000c1e1900 */
[----:B---3--:R-:W-:Y:S01]  /*03b0*/  FFMA R26, R21, R28, R26 ;  /* 0x0000001c151a7223 */ /* 0x008fe2000000001a */
[----:B------:R-:W-:-:S05]  /*03c0*/  IMAD.WIDE.U32 R20, R27, 0x4, R16 ;  /* 0x000000041b147825 */ /* 0x000fca00078e0010 */
[----:B------:R0:W2:Y:S01]  /*03d0*/  LDG.E R27, desc[UR4][R20.64] ;  /* 0x00000004141b7981 */ /* 0x0000a2000c1e1900 */
[----:B------:R-:W-:-:S05]  /*03e0*/  IADD3 R29, PT, PT, R25, 0x3, RZ ;  /* 0x00000003191d7810 */ /* 0x000fca0007ffe0ff */
[----:B------:R-:W-:Y:S01]  /*03f0*/  IMAD.WIDE.U32 R28, R29, 0x4, R16 ;  /* 0x000000041d1c7825 */ /* 0x000fe200078e0010 */
[----:B0-----:R-:W-:-:S05]  /*0400*/  IADD3 R21, PT, PT, R25, 0x4, RZ ;  /* 0x0000000419157810 */ /* 0x001fca0007ffe0ff */
[----:B------:R-:W3:Y:S01]  /*0410*/  LDG.E R29, desc[UR4][R28.64] ;  /* 0x000000041c1d7981 */ /* 0x000ee2000c1e1900 */
[----:B------:R-:W-:-:S04]  /*0420*/  IMAD.WIDE.U32 R16, R21, 0x4, R16 ;  /* 0x0000000415107825 */ /* 0x000fc800078e0010 */
[----:B------:R-:W-:Y:S02]  /*0430*/  IMAD.WIDE.U32 R20, R23, 0x4, R12 ;  /* 0x0000000417147825 */ /* 0x000fe400078e000c */
[----:B------:R-:W4:Y:S04]  /*0440*/  LDG.E R17, desc[UR4][R16.64] ;  /* 0x0000000410117981 */ /* 0x000f28000c1e1900 */
[----:B------:R-:W4:Y:S01]  /*0450*/  LDG.E R20, desc[UR4][R20.64] ;  /* 0x0000000414147981 */ /* 0x000f22000c1e1900 */
[----:B--2---:R-:W-:Y:S01]  /*0460*/  FFMA R26, R27, R18, R26 ;  /* 0x000000121b1a7223 */ /* 0x004fe2000000001a */
[----:B------:R-:W-:-:S05]  /*0470*/  IMAD.WIDE.U32 R18, R22, 0x4, R12 ;  /* 0x0000000416127825 */ /* 0x000fca00078e000c */
[----:B------:R-:W3:Y:S01]  /*0480*/  LDG.E R27, desc[UR4][R18.64] ;  /* 0x00000004121b7981 */ /* 0x000ee2000c1e1900 */
[----:B------:R-:W-:-:S04]  /*0490*/  IADD3 R7, PT, PT, R7, 0x8, RZ ;  /* 0x0000000807077810 */ /* 0x000fc80007ffe0ff */
[----:B------:R-:W-:Y:S01]  /*04a0*/  ISETP.NE.AND P1, PT, R7, RZ, PT ;  /* 0x000000ff0700720c */ /* 0x000fe20003f25270 */
[C---:B------:R-:W-:Y:S01]  /*04b0*/  IMAD.WIDE.U32 R14, R9.reuse, 0x4, R14 ;  /* 0x00000004090e7825 */ /* 0x040fe200078e000e */
[C---:B------:R-:W-:Y:S02]  /*04c0*/  IADD3 R24, PT, PT, R9.reuse, R24, RZ ;  /* 0x0000001809187210 */ /* 0x040fe40007ffe0ff */
[C---:B------:R-:W-:Y:S02]  /*04d0*/  IADD3 R2, PT, PT, R9.reuse, R2, RZ ;  /* 0x0000000209027210 */ /* 0x040fe40007ffe0ff */
[C---:B------:R-:W-:Y:S02]  /*04e0*/  IADD3 R8, PT, PT, R9.reuse, R8, RZ ;  /* 0x0000000809087210 */ /* 0x040fe40007ffe0ff */
[C---:B------:R-:W-:Y:S02]  /*04f0*/  IADD3 R10, PT, PT, R9.reuse, R10, RZ ;  /* 0x0000000a090a7210 */ /* 0x040fe40007ffe0ff */
[----:B------:R-:W-:-:S02]  /*0500*/  IADD3 R11, PT, PT, R9, R11, RZ ;  /* 0x0000000b090b7210 */ /* 0x000fc40007ffe0ff */
[C---:B------:R-:W-:Y:S02]  /*0510*/  IADD3 R22, PT, PT, R9.reuse, R22, RZ ;  /* 0x0000001609167210 */ /* 0x040fe40007ffe0ff */
[----:B------:R-:W-:Y:S02]  /*0520*/  IADD3 R23, PT, PT, R9, R23, RZ ;  /* 0x0000001709177210 */ /* 0x000fe40007ffe0ff */
[----:B------:R-:W-:Y:S01]  /*0530*/  IADD3 R25, PT, PT, R25, 0x8, RZ ;  /* 0x0000000819197810 */ /* 0x000fe20007ffe0ff */
[----:B---3--:R-:W-:-:S04]  /*0540*/  FFMA R26, R29, R27, R26 ;  /* 0x0000001b1d1a7223 */ /* 0x008fc8000000001a */
[----:B----4-:R-:W-:Y:S01]  /*0550*/  FFMA R18, R17, R20, R26 ;  /* 0x0000001411127223 */ /* 0x010fe2000000001a */
[----:B------:R-:W-:Y:S06]  /*0560*/  @P1 BRA `(.L_x_2) ;  /* 0xfffffffc00141947 */ /* 0x000fec000383ffff */
.L_x_1:
[----:B------:R-:W-:Y:S05]  /*0570*/  @!P0 BRA `(.L_x_0) ;  /* 0x0000000400048947 */ /* 0x000fea0003800000 */
[----:B------:R-:W-:Y:S02]  /*0580*/  ISETP.GE.U32.AND P0, PT, R4, 0x4, PT ;  /* 0x000000040400780c */ /* 0x000fe40003f06070 */
[----:B------:R-:W-:-:S04]  /*0590*/  LOP3.LUT R2, R0, 0x3, RZ, 0xc0, !PT ;  /* 0x0000000300027812 */ /* 0x000fc800078ec0ff */
[----:B------:R-:W-:-:S07]  /*05a0*/  ISETP.NE.AND P1, PT, R2, RZ, PT ;  /* 0x000000ff0200720c */ /* 0x000fce0003f25270 */
[----:B------:R-:W-:Y:S06]  /*05b0*/  @!P0 BRA `(.L_x_3) ;  /* 0x00000000007c8947 */ /* 0x000fec0003800000 */
[----:B------:R-:W2:Y:S01]  /*05c0*/  LDC.64 R8, c[0x0][0x388] ;  /* 0x0000e200ff087b82 */ /* 0x000ea20000000a00 */
[-C--:B0-----:R-:W-:Y:S02]  /*05d0*/  IMAD R13, R3, R0.reuse, R6 ;  /* 0x00000000030d7224 */ /* 0x081fe400078e0206 */
[----:B-1----:R-:W-:-:S03]  /*05e0*/  IMAD R15, R6, R0, R5 ;  /* 0x00000000060f7224 */ /* 0x002fc600078e0205 */
[C---:B------:R-:W-:Y:S02]  /*05f0*/  IADD3 R23, PT, PT, R13.reuse, 0x1, RZ ;  /* 0x000000010d177810 */ /* 0x040fe40007ffe0ff */
[----:B------:R-:W0:Y:S01]  /*0600*/  LDC.64 R10, c[0x0][0x380] ;  /* 0x0000e000ff0a7b82 */ /* 0x000e220000000a00 */
[C---:B------:R-:W-:Y:S02]  /*0610*/  IADD3 R19, PT, PT, R13.reuse, 0x2, RZ ;  /* 0x000000020d137810 */ /* 0x040fe40007ffe0ff */
[----:B------:R-:W-:Y:S01]  /*0620*/  IADD3 R29, PT, PT, R13, 0x3, RZ ;  /* 0x000000030d1d7810 */ /* 0x000fe20007ffe0ff */
[C---:B--2---:R-:W-:Y:S01]  /*0630*/  IMAD.WIDE.U32 R20, R15.reuse, 0x4, R8 ;  /* 0x000000040f147825 */ /* 0x044fe200078e0008 */
[----:B------:R-:W-:-:S04]  /*0640*/  IADD3 R15, PT, PT, R15, R0, RZ ;  /* 0x000000000f0f7210 */ /* 0x000fc80007ffe0ff */
[-C--:B------:R-:W-:Y:S01]  /*0650*/  IADD3 R27, PT, PT, R15, R0.reuse, RZ ;  /* 0x000000000f1b7210 */ /* 0x080fe20007ffe0ff */
[--C-:B0-----:R-:W-:Y:S01]  /*0660*/  IMAD.WIDE.U32 R24, R13, 0x4, R10.reuse ;  /* 0x000000040d187825 */ /* 0x101fe200078e000a */
[----:B------:R-:W2:Y:S03]  /*0670*/  LDG.E R20, desc[UR4][R20.64] ;  /* 0x0000000414147981 */ /* 0x000ea6000c1e1900 */
[----:B------:R-:W-:Y:S01]  /*0680*/  IMAD.WIDE.U32 R22, R23, 0x4, R10 ;  /* 0x0000000417167825 */ /* 0x000fe200078e000a */
[----:B------:R-:W2:Y:S03]  /*0690*/  LDG.E R7, desc[UR4][R24.64] ;  /* 0x0000000418077981 */ /* 0x000ea6000c1e1900 */
[----:B------:R-:W-:Y:S02]  /*06a0*/  IMAD.WIDE.U32 R16, R15, 0x4, R8 ;  /* 0x000000040f107825 */ /* 0x000fe400078e0008 */
[----:B------:R-:W3:Y:S02]  /*06b0*/  LDG.E R22, desc[UR4][R22.64] ;  /* 0x0000000416167981 */ /* 0x000ee4000c1e1900 */
[----:B------:R-:W-:Y:S01]  /*06c0*/  IMAD.WIDE.U32 R14, R19, 0x4, R10 ;  /* 0x00000004130e7825 */ /* 0x000fe200078e000a */
[C---:B------:R-:W-:Y:S01]  /*06d0*/  IADD3 R19, PT, PT, R27.reuse, R0, RZ ;  /* 0x000000001b137210 */ /* 0x040fe20007ffe0ff */
[----:B------:R-:W3:Y:S02]  /*06e0*/  LDG.E R16, desc[UR4][R16.64] ;  /* 0x0000000410107981 */ /* 0x000ee4000c1e1900 */
[----:B------:R-:W-:-:S02]  /*06f0*/  IMAD.WIDE.U32 R12, R27, 0x4, R8 ;  /* 0x000000041b0c7825 */ /* 0x000fc400078e0008 */
[----:B------:R-:W4:Y:S02]  /*0700*/  LDG.E R14, desc[UR4][R14.64] ;  /* 0x000000040e0e7981 */ /* 0x000f24000c1e1900 */
[----:B------:R-:W-:Y:S02]  /*0710*/  IMAD.WIDE.U32 R10, R29, 0x4, R10 ;  /* 0x000000041d0a7825 */ /* 0x000fe400078e000a */
[----:B------:R-:W4:Y:S02]  /*0720*/  LDG.E R12, desc[UR4][R12.64] ;  /* 0x000000040c0c7981 */ /* 0x000f24000c1e1900 */
[----:B------:R-:W-:Y:S02]  /*0730*/  IMAD.WIDE.U32 R8, R19, 0x4, R8 ;  /* 0x0000000413087825 */ /* 0x000fe400078e0008 */
[----:B------:R-:W5:Y:S04]  /*0740*/  LDG.E R10, desc[UR4][R10.64] ;  /* 0x000000040a0a7981 */ /* 0x000f68000c1e1900 */
[----:B------:R-:W5:Y:S01]  /*0750*/  LDG.E R8, desc[UR4][R8.64] ;  /* 0x0000000408087981 */ /* 0x000f62000c1e1900 */
[----:B------:R-:W-:Y:S01]  /*0760*/  IADD3 R6, PT, PT, R6, 0x4, RZ ;  /* 0x0000000406067810 */ /* 0x000fe20007ffe0ff */
[----:B--2---:R-:W-:-:S04]  /*0770*/  FFMA R7, R7, R20, R18 ;  /* 0x0000001407077223 */ /* 0x004fc80000000012 */
[----:B---3--:R-:W-:-:S04]  /*0780*/  FFMA R7, R22, R16, R7 ;  /* 0x0000001016077223 */ /* 0x008fc80000000007 */
[----:B----4-:R-:W-:-:S04]  /*0790*/  FFMA R7, R14, R12, R7 ;  /* 0x0000000c0e077223 */ /* 0x010fc80000000007 */
[----:B-----5:R-:W-:-:S07]  /*07a0*/  FFMA R18, R10, R8, R7 ;  /* 0x000000080a127223 */ /* 0x020fce0000000007 */
.L_x_3:
[----:B------:R-:W-:Y:S05]  /*07b0*/  @!P1 BRA `(.L_x_0) ;  /* 0x0000000000749947 */ /* 0x000fea0003800000 */
[----:B------:R-:W2:Y:S01]  /*07c0*/  LDC.64 R16, c[0x0][0x380] ;  /* 0x0000e000ff107b82 */ /* 0x000ea20000000a00 */
[----:B------:R-:W-:Y:S02]  /*07d0*/  ISETP.NE.AND P0, PT, R2, 0x1, PT ;  /* 0x000000010200780c */ /* 0x000fe40003f05270 */
[----:B------:R-:W-:-:S04]  /*07e0*/  LOP3.LUT R2, R0, 0x1, RZ, 0xc0, !PT ;  /* 0x0000000100027812 */ /* 0x000fc800078ec0ff */
[----:B------:R-:W-:Y:S01]  /*07f0*/  ISETP.NE.U32.AND P1, PT, R2, 0x1, PT ;  /* 0x000000010200780c */ /* 0x000fe20003f25070 */
[----:B------:R-:W3:Y:S06]  /*0800*/  LDC.64 R12, c[0x0][0x388] ;  /* 0x0000e200ff0c7b82 */ /* 0x000eec0000000a00 */
[-C--:B0-----:R-:W-:Y:S02]  /*0810*/  @P0 IMAD R21, R3, R0.reuse, R6 ;  /* 0x0000000003150224 */ /* 0x081fe400078e0206 */
[----:B------:R-:W0:Y:S01]  /*0820*/  LDC.64 R10, c[0x0][0x380] ;  /* 0x0000e000ff0a7b82 */ /* 0x000e220000000a00 */
[C---:B-1----:R-:W-:Y:S01]  /*0830*/  @P0 IMAD R15, R6.reuse, R0, R5 ;  /* 0x00000000060f0224 */ /* 0x042fe200078e0205 */
[----:B------:R-:W-:-:S02]  /*0840*/  @P0 IADD3 R6, PT, PT, R6, 0x2, RZ ;  /* 0x0000000206060810 */ /* 0x000fc40007ffe0ff */
[----:B------:R-:W-:-:S03]  /*0850*/  @P0 IADD3 R7, PT, PT, R21, 0x1, RZ ;  /* 0x0000000115070810 */ /* 0x000fc60007ffe0ff */
[----:B------:R-:W-:Y:S01]  /*0860*/  @!P1 IMAD R3, R3, R0, R6 ;  /* 0x0000000003039224 */ /* 0x000fe200078e0206 */
[----:B------:R-:W1:Y:S01]  /*0870*/  LDC.64 R8, c[0x0][0x388] ;  /* 0x0000e200ff087b82 */ /* 0x000e620000000a00 */
[----:B--2---:R-:W-:-:S04]  /*0880*/  @P0 IMAD.WIDE.U32 R20, R21, 0x4, R16 ;  /* 0x0000000415140825 */ /* 0x004fc800078e0010 */
[----:B------:R-:W-:Y:S01]  /*0890*/  @P0 IMAD.WIDE.U32 R16, R7, 0x4, R16 ;  /* 0x0000000407100825 */ /* 0x000fe200078e0010 */
[CC--:B------:R-:W-:Y:S01]  /*08a0*/  @P0 IADD3 R7, PT, PT, R15.reuse, R0.reuse, RZ ;  /* 0x000000000f070210 */ /* 0x0c0fe20007ffe0ff */
[----:B------:R-:W2:Y:S02]  /*08b0*/  @P0 LDG.E R21, desc[UR4][R20.64] ;  /* 0x0000000414150981 */ /* 0x000ea4000c1e1900 */
[----:B---3--:R-:W-:Y:S02]  /*08c0*/  @P0 IMAD.WIDE.U32 R14, R15, 0x4, R12 ;  /* 0x000000040f0e0825 */ /* 0x008fe400078e000c */
[----:B------:R-:W3:Y:S02]  /*08d0*/  @P0 LDG.E R17, desc[UR4][R16.64] ;  /* 0x0000000410110981 */ /* 0x000ee4000c1e1900 */
[----:B------:R-:W-:Y:S02]  /*08e0*/  @!P1 IMAD R5, R6, R0, R5 ;  /* 0x0000000006059224 */ /* 0x000fe400078e0205 */
[----:B------:R-:W-:Y:S01]  /*08f0*/  @P0 IMAD.WIDE.U32 R12, R7, 0x4, R12 ;  /* 0x00000004070c0825 */ /* 0x000fe200078e000c */
[----:B------:R-:W2:Y:S03]  /*0900*/  @P0 LDG.E R14, desc[UR4][R14.64] ;  /* 0x000000040e0e0981 */ /* 0x000ea6000c1e1900 */
[----:B0-----:R-:W-:-:S02]  /*0910*/  @!P1 IMAD.WIDE.U32 R10, R3, 0x4, R10 ;  /* 0x00000004030a9825 */ /* 0x001fc400078e000a */
[----:B------:R-:W3:Y:S02]  /*0920*/  @P0 LDG.E R12, desc[UR4][R12.64] ;  /* 0x000000040c0c0981 */ /* 0x000ee4000c1e1900 */
[----:B-1----:R-:W-:Y:S02]  /*0930*/  @!P1 IMAD.WIDE.U32 R8, R5, 0x4, R8 ;  /* 0x0000000405089825 */ /* 0x002fe400078e0008 */
[----:B------:R-:W4:Y:S04]  /*0940*/  @!P1 LDG.E R11, desc[UR4][R10.64] ;  /* 0x000000040a0b9981 */ /* 0x000f28000c1e1900 */
[----:B------:R-:W4:Y:S01]  /*0950*/  @!P1 LDG.E R8, desc[UR4][R8.64] ;  /* 0x0000000408089981 */ /* 0x000f22000c1e1900 */
[----:B--2---:R-:W-:-:S04]  /*0960*/  @P0 FFMA R2, R21, R14, R18 ;  /* 0x0000000e15020223 */ /* 0x004fc80000000012 */
[----:B---3--:R-:W-:-:S04]  /*0970*/  @P0 FFMA R18, R17, R12, R2 ;  /* 0x0000000c11120223 */ /* 0x008fc80000000002 */
[----:B----4-:R-:W-:-:S07]  /*0980*/  @!P1 FFMA R18, R11, R8, R18 ;  /* 0x000000080b129223 */ /* 0x010fce0000000012 */
.L_x_0:
[----:B-1----:R-:W1:Y:S01]  /*0990*/  S2R R5, SR_TID.Y ;  /* 0x0000000000057919 */ /* 0x002e620000002200 */
[----:B0-----:R-:W0:Y:S01]  /*09a0*/  LDC.64 R2, c[0x0][0x390] ;  /* 0x0000e400ff027b82 */ /* 0x001e220000000a00 */
[----:B------:R-:W1:Y:S02]  /*09b0*/  S2R R4, SR_TID.X ;  /* 0x0000000000047919 */ /* 0x000e640000002100 */
[----:B-1----:R-:W-:-:S04]  /*09c0*/  IMAD R5, R5, R0, R4 ;  /* 0x0000000005057224 */ /* 0x002fc800078e0204 */
[----:B0-----:R-:W-:-:S05]  /*09d0*/  IMAD.WIDE.U32 R2, R5, 0x4, R2 ;  /* 0x0000000405027825 */ /* 0x001fca00078e0002 */
[----:B------:R-:W-:Y:S01]  /*09e0*/  STG.E desc[UR4][R2.64], R18 ;  /* 0x0000001202007986 */ /* 0x000fe2000c101904 */
[----:B------:R-:W-:Y:S05]  /*09f0*/  EXIT ;  /* 0x000000000000794d */ /* 0x000fea0003800000 */
.L_x_4:
[----:B------:R-:W-:-:S00]  /*0a00*/  BRA `(.L_x_4) ;  /* 0xfffffffc00fc7947 */ /* 0x000fc0000383ffff */
[----:B------:R-:W-:-:S00]  /*0a10*/  NOP ;  /* 0x0000000000007918 */ /* 0x000fc00000000000 */
        /* <DEDUP_REMOVED lines=14> */
.L_x_5:


//--------------------- .nv.shared.reserved.0     --------------------------
	.section	.nv.shared.reserved.0,"aw",@nobits
	.weak		__nv_reservedSMEM_offset_0_alias
	.size		__nv_reservedSMEM_offset_0_alias, 0, 64
	.other		__nv_reservedSMEM_offset_0_alias,@"STO_CUDA_RESERVED_SHARED STV_DEFAULT"
__nv_reservedSMEM_offset_0_alias:
	.zero		0
	.zero		64


//--------------------- .nv.constant0._Z3mulPfS_S_i --------------------------
	.section	.nv.constant0._Z3mulPfS_S_i,"a",@progbits
	.sectionflags	@""
	.align	4
.nv.constant0._Z3mulPfS_S_i:
	.zero		924


//--------------------- SYMBOLS --------------------------

	.type		.nv.reservedSmem.offset0,@object
	.size		.nv.reservedSmem.offset0,0x4
